//
// Generated by NVIDIA NVVM Compiler
//
// Compiler Build ID: CL-36424714
// Cuda compilation tools, release 13.0, V13.0.88
// Based on NVVM 20.0.0
//

.version 9.0
.target sm_100
.address_size 64

	// .globl	_Z17matrixBlur_kerneliiPhS_

.visible .entry _Z17matrixBlur_kerneliiPhS_(
	.param .u32 _Z17matrixBlur_kerneliiPhS__param_0,
	.param .u32 _Z17matrixBlur_kerneliiPhS__param_1,
	.param .u64 .ptr .align 1 _Z17matrixBlur_kerneliiPhS__param_2,
	.param .u64 .ptr .align 1 _Z17matrixBlur_kerneliiPhS__param_3
)
{
	.reg .pred 	%p<32>;
	.reg .b16 	%rs<4>;
	.reg .b32 	%r<86>;
	.reg .b64 	%rd<23>;

	ld.param.u32 	%r42, [_Z17matrixBlur_kerneliiPhS__param_0];
	ld.param.u32 	%r44, [_Z17matrixBlur_kerneliiPhS__param_1];
	ld.param.u64 	%rd7, [_Z17matrixBlur_kerneliiPhS__param_2];
	ld.param.u64 	%rd6, [_Z17matrixBlur_kerneliiPhS__param_3];
	cvta.to.global.u64 	%rd1, %rd7;
	mov.u32 	%r45, %tid.x;
	mov.u32 	%r46, %ctaid.x;
	mov.u32 	%r47, %ntid.x;
	mad.lo.s32 	%r1, %r46, %r47, %r45;
	mov.u32 	%r48, %tid.y;
	mov.u32 	%r49, %ctaid.y;
	mov.u32 	%r50, %ntid.y;
	mad.lo.s32 	%r51, %r49, %r50, %r48;
	setp.ge.s32 	%p3, %r1, %r42;
	setp.ge.s32 	%p4, %r51, %r44;
	or.pred  	%p5, %p3, %p4;
	@%p5 bra 	$L__BB0_20;
	setp.eq.s32 	%p6, %r51, 0;
	add.s32 	%r53, %r51, -1;
	mul.lo.s32 	%r3, %r53, %r42;
	setp.lt.s32 	%p7, %r1, 1;
	cvt.s64.s32 	%rd8, %r3;
	cvt.s64.s32 	%rd2, %r1;
	add.s64 	%rd9, %rd2, %rd8;
	add.s64 	%rd3, %rd1, %rd9;
	mov.b32 	%r70, 0;
	or.pred  	%p8, %p6, %p7;
	mov.u32 	%r71, %r70;
	@%p8 bra 	$L__BB0_3;
	ld.global.u8 	%r70, [%rd3+-1];
	mov.b32 	%r71, 1;
$L__BB0_3:
	setp.eq.s32 	%p9, %r51, 0;
	setp.lt.s32 	%p10, %r1, 0;
	or.pred  	%p11, %p9, %p10;
	@%p11 bra 	$L__BB0_5;
	add.s32 	%r55, %r1, %r3;
	cvt.s64.s32 	%rd10, %r55;
	add.s64 	%rd11, %rd1, %rd10;
	ld.global.u8 	%r56, [%rd11];
	add.s32 	%r70, %r70, %r56;
	add.s32 	%r71, %r71, 1;
$L__BB0_5:
	setp.eq.s32 	%p12, %r51, 0;
	add.s32 	%r57, %r1, 1;
	setp.gt.s32 	%p13, %r1, -2;
	setp.lt.s32 	%p14, %r57, %r42;
	and.pred  	%p1, %p13, %p14;
	not.pred 	%p16, %p1;
	or.pred  	%p17, %p12, %p16;
	@%p17 bra 	$L__BB0_7;
	ld.global.u8 	%r58, [%rd3+1];
	add.s32 	%r70, %r70, %r58;
	add.s32 	%r71, %r71, 1;
$L__BB0_7:
	setp.gt.s32 	%p18, %r1, 0;
	mul.lo.s32 	%r15, %r51, %r42;
	setp.le.s32 	%p19, %r1, %r42;
	and.pred  	%p2, %p18, %p19;
	cvt.s64.s32 	%rd12, %r15;
	add.s64 	%rd13, %rd2, %rd12;
	add.s64 	%rd4, %rd1, %rd13;
	not.pred 	%p20, %p2;
	@%p20 bra 	$L__BB0_9;
	ld.global.u8 	%r59, [%rd4+-1];
	add.s32 	%r70, %r70, %r59;
	add.s32 	%r71, %r71, 1;
$L__BB0_9:
	setp.lt.s32 	%p21, %r1, 0;
	@%p21 bra 	$L__BB0_11;
	add.s32 	%r60, %r1, %r15;
	cvt.s64.s32 	%rd14, %r60;
	add.s64 	%rd15, %rd1, %rd14;
	ld.global.u8 	%r61, [%rd15];
	add.s32 	%r70, %r70, %r61;
	add.s32 	%r71, %r71, 1;
$L__BB0_11:
	@%p16 bra 	$L__BB0_13;
	ld.global.u8 	%r62, [%rd4+1];
	add.s32 	%r70, %r70, %r62;
	add.s32 	%r71, %r71, 1;
$L__BB0_13:
	add.s32 	%r28, %r51, 1;
	setp.ge.u32 	%p23, %r28, %r44;
	add.s32 	%r29, %r15, %r42;
	cvt.s64.s32 	%rd16, %r29;
	add.s64 	%rd17, %rd2, %rd16;
	add.s64 	%rd5, %rd1, %rd17;
	or.pred  	%p25, %p23, %p20;
	@%p25 bra 	$L__BB0_15;
	ld.global.u8 	%r63, [%rd5+-1];
	add.s32 	%r70, %r70, %r63;
	add.s32 	%r71, %r71, 1;
$L__BB0_15:
	setp.ge.u32 	%p26, %r28, %r44;
	setp.lt.s32 	%p27, %r1, 0;
	or.pred  	%p28, %p26, %p27;
	@%p28 bra 	$L__BB0_17;
	add.s32 	%r64, %r1, %r29;
	cvt.s64.s32 	%rd18, %r64;
	add.s64 	%rd19, %rd1, %rd18;
	ld.global.u8 	%r65, [%rd19];
	add.s32 	%r70, %r70, %r65;
	add.s32 	%r71, %r71, 1;
$L__BB0_17:
	setp.ge.u32 	%p29, %r28, %r44;
	or.pred  	%p31, %p29, %p16;
	@%p31 bra 	$L__BB0_19;
	ld.global.u8 	%r66, [%rd5+1];
	add.s32 	%r70, %r70, %r66;
	add.s32 	%r71, %r71, 1;
$L__BB0_19:
	cvt.u16.u32 	%rs1, %r70;
	cvt.u16.u32 	%rs2, %r71;
	div.u16 	%rs3, %rs1, %rs2;
	add.s32 	%r67, %r15, %r1;
	cvt.s64.s32 	%rd20, %r67;
	cvta.to.global.u64 	%rd21, %rd6;
	add.s64 	%rd22, %rd21, %rd20;
	st.global.u8 	[%rd22], %rs3;
$L__BB0_20:
	ret;

}


// ===== COMPILED SASS (sm_100) =====

	.target	sm_100

	.elftype	@"ET_EXEC"


//--------------------- .note.nv.tkinfo           --------------------------
	.section	.note.nv.tkinfo,"",@"SHT_NOTE"
	.sectionflags	@"SHF_NOTE_NV_TKINFO"
	.tkinfo
        /*0018*/ 	.word	0x00000002
        /*0030*/ 	.string	""
        /*0030*/ 	.string	"ptxas"
        /*0030*/ 	.string	"Cuda compilation tools, release 13.0, V13.0.88"
        /*0030*/ 	.string	"Build cuda_13.0.r13.0/compiler.36424714_0"
        /*0030*/ 	.string	"-arch sm_100 -m 64 "



//--------------------- .note.nv.cuinfo           --------------------------
	.section	.note.nv.cuinfo,"",@"SHT_NOTE"
	.sectionflags	@"SHF_NOTE_NV_CUINFO"
        /*0018*/ 	.short	0x0002
        /*001a*/ 	.short	0x0064
        /*001c*/ 	.short	0x0082
	.zero		2


//--------------------- .nv.info                  --------------------------
	.section	.nv.info,"",@"SHT_CUDA_INFO"
	.align	4


	//----- nvinfo : EIATTR_REGCOUNT
	.align		4
        /*0000*/ 	.byte	0x04, 0x2f
        /*0002*/ 	.short	(.L_1 - .L_0)
	.align		4
.L_0:
        /*0004*/ 	.word	index@(_Z17matrixBlur_kerneliiPhS_)
        /*0008*/ 	.word	0x00000018


	//----- nvinfo : EIATTR_FRAME_SIZE
	.align		4
.L_1:
        /*000c*/ 	.byte	0x04, 0x11
        /*000e*/ 	.short	(.L_3 - .L_2)
	.align		4
.L_2:
        /*0010*/ 	.word	index@($__internal_0_$__cuda_sm20_div_u16)
        /*0014*/ 	.word	0x00000000


	//----- nvinfo : EIATTR_FRAME_SIZE
	.align		4
.L_3:
        /*0018*/ 	.byte	0x04, 0x11
        /*001a*/ 	.short	(.L_5 - .L_4)
	.align		4
.L_4:
        /*001c*/ 	.word	index@(_Z17matrixBlur_kerneliiPhS_)
        /*0020*/ 	.word	0x00000000


	//----- nvinfo : EIATTR_MIN_STACK_SIZE
	.align		4
.L_5:
        /*0024*/ 	.byte	0x04, 0x12
        /*0026*/ 	.short	(.L_7 - .L_6)
	.align		4
.L_6:
        /*0028*/ 	.word	index@(_Z17matrixBlur_kerneliiPhS_)
        /*002c*/ 	.word	0x00000000
.L_7:


//--------------------- .nv.compat                --------------------------
	.section	.nv.compat,"",@"SHT_CUDA_COMPAT_INFO"
	.align	4
        /*0000*/ 	.byte	0x02, 0x09, 0x00, 0x00, 0x02, 0x02, 0x01, 0x00, 0x02, 0x05, 0x05, 0x00, 0x03, 0x07, 0x01, 0x01
        /*0010*/ 	.byte	0x02, 0x03, 0x00, 0x00, 0x02, 0x06, 0x01, 0x00, 0x04, 0x0b, 0x08, 0x00, 0x01, 0x00, 0x00, 0x00
        /*0020*/ 	.byte	0x00, 0x00, 0x00, 0x00


//--------------------- .nv.info._Z17matrixBlur_kerneliiPhS_ --------------------------
	.section	.nv.info._Z17matrixBlur_kerneliiPhS_,"",@"SHT_CUDA_INFO"
	.sectionflags	@""
	.align	4


	//----- nvinfo : EIATTR_CUDA_API_VERSION
	.align		4
        /*0000*/ 	.byte	0x04, 0x37
        /*0002*/ 	.short	(.L_9 - .L_8)
.L_8:
        /*0004*/ 	.word	0x00000082


	//----- nvinfo : EIATTR_KPARAM_INFO
	.align		4
.L_9:
        /*0008*/ 	.byte	0x04, 0x17
        /*000a*/ 	.short	(.L_11 - .L_10)
.L_10:
        /*000c*/ 	.word	0x00000000
        /*0010*/ 	.short	0x0003
        /*0012*/ 	.short	0x0010
        /*0014*/ 	.byte	0x00, 0xf5, 0x21, 0x00


	//----- nvinfo : EIATTR_KPARAM_INFO
	.align		4
.L_11:
        /*0018*/ 	.byte	0x04, 0x17
        /*001a*/ 	.short	(.L_13 - .L_12)
.L_12:
        /*001c*/ 	.word	0x00000000
        /*0020*/ 	.short	0x0002
        /*0022*/ 	.short	0x0008
        /*0024*/ 	.byte	0x00, 0xf5, 0x21, 0x00


	//----- nvinfo : EIATTR_KPARAM_INFO
	.align		4
.L_13:
        /*0028*/ 	.byte	0x04, 0x17
        /*002a*/ 	.short	(.L_15 - .L_14)
.L_14:
        /*002c*/ 	.word	0x00000000
        /*0030*/ 	.short	0x0001
        /*0032*/ 	.short	0x0004
        /*0034*/ 	.byte	0x00, 0xf0, 0x11, 0x00


	//----- nvinfo : EIATTR_KPARAM_INFO
	.align		4
.L_15:
        /*0038*/ 	.byte	0x04, 0x17
        /*003a*/ 	.short	(.L_17 - .L_16)
.L_16:
        /*003c*/ 	.word	0x00000000
        /*0040*/ 	.short	0x0000
        /*0042*/ 	.short	0x0000
        /*0044*/ 	.byte	0x00, 0xf0, 0x11, 0x00


	//----- nvinfo : EIATTR_SPARSE_MMA_MASK
	.align		4
.L_17:
        /*0048*/ 	.byte	0x03, 0x50
        /*004a*/ 	.short	0x0000


	//----- nvinfo : EIATTR_MAXREG_COUNT
	.align		4
        /*004c*/ 	.byte	0x03, 0x1b
        /*004e*/ 	.short	0x00ff


	//----- nvinfo : EIATTR_MERCURY_ISA_VERSION
	.align		4
        /*0050*/ 	.byte	0x03, 0x5f
        /*0052*/ 	.short	0x0101


	//----- nvinfo : EIATTR_VRC_CTA_INIT_COUNT
	.align		4
        /*0054*/ 	.byte	0x02, 0x4a
	.zero		1
	.zero		1


	//----- nvinfo : EIATTR_EXIT_INSTR_OFFSETS
	.align		4
        /*0058*/ 	.byte	0x04, 0x1c
        /*005a*/ 	.short	(.L_19 - .L_18)


	//   ....[0]....
.L_18:
        /*005c*/ 	.word	0x000000c0


	//   ....[1]....
        /*0060*/ 	.word	0x00000590


	//----- nvinfo : EIATTR_CRS_STACK_SIZE
	.align		4
.L_19:
        /*0064*/ 	.byte	0x04, 0x1e
        /*0066*/ 	.short	(.L_21 - .L_20)
.L_20:
        /*0068*/ 	.word	0x00000000


	//----- nvinfo : EIATTR_CBANK_PARAM_SIZE
	.align		4
.L_21:
        /*006c*/ 	.byte	0x03, 0x19
        /*006e*/ 	.short	0x0018


	//----- nvinfo : EIATTR_PARAM_CBANK
	.align		4
        /*0070*/ 	.byte	0x04, 0x0a
        /*0072*/ 	.short	(.L_23 - .L_22)
	.align		4
.L_22:
        /*0074*/ 	.word	index@(.nv.constant0._Z17matrixBlur_kerneliiPhS_)
        /*0078*/ 	.short	0x0380
        /*007a*/ 	.short	0x0018


	//----- nvinfo : EIATTR_SW_WAR
	.align		4
.L_23:
        /*007c*/ 	.byte	0x04, 0x36
        /*007e*/ 	.short	(.L_25 - .L_24)
.L_24:
        /*0080*/ 	.word	0x00000008
.L_25:


//--------------------- .nv.callgraph             --------------------------
	.section	.nv.callgraph,"",@"SHT_CUDA_CALLGRAPH"
	.align	4
	.sectionentsize	8
	.align		4
        /*0000*/ 	.word	0x00000000
	.align		4
        /*0004*/ 	.word	0xffffffff
	.align		4
        /*0008*/ 	.word	0x00000000
	.align		4
        /*000c*/ 	.word	0xfffffffe
	.align		4
        /*0010*/ 	.word	0x00000000
	.align		4
        /*0014*/ 	.word	0xfffffffd
	.align		4
        /*0018*/ 	.word	0x00000000
	.align		4
        /*001c*/ 	.word	0xfffffffc


//--------------------- .text._Z17matrixBlur_kerneliiPhS_ --------------------------
	.section	.text._Z17matrixBlur_kerneliiPhS_,"ax",@progbits
	.align	128
        .global         _Z17matrixBlur_kerneliiPhS_
        .type           _Z17matrixBlur_kerneliiPhS_,@function
        .size           _Z17matrixBlur_kerneliiPhS_,(.L_x_1 - _Z17matrixBlur_kerneliiPhS_)
        .other          _Z17matrixBlur_kerneliiPhS_,@"STO_CUDA_ENTRY STV_DEFAULT"
_Z17matrixBlur_kerneliiPhS_:
.text._Z17matrixBlur_kerneliiPhS_:
[----:B------:R-:W-:Y:S01]  /*0000*/  LDC R1, c[0x0][0x37c] ;  /* 0x0000df00ff017b82 */ /* 0x000fe20000000800 */
[----:B------:R-:W0:Y:S07]  /*0010*/  S2R R3, SR_TID.Y ;  /* 0x0000000000037919 */ /* 0x000e2e0000002200 */
[----:B------:R-:W1:Y:S01]  /*0020*/  LDC R5, c[0x0][0x360] ;  /* 0x0000d800ff057b82 */ /* 0x000e620000000800 */
[----:B------:R-:W2:Y:S01]  /*0030*/  LDCU.64 UR6, c[0x0][0x380] ;  /* 0x00007000ff0677ac */ /* 0x000ea20008000a00 */
[----:B------:R-:W1:Y:S06]  /*0040*/  S2R R0, SR_TID.X ;  /* 0x0000000000007919 */ /* 0x000e6c0000002100 */
[----:B------:R-:W0:Y:S08]  /*0050*/  S2UR UR5, SR_CTAID.Y ;  /* 0x00000000000579c3 */ /* 0x000e300000002600 */
[----:B------:R-:W0:Y:S08]  /*0060*/  LDC R2, c[0x0][0x364] ;  /* 0x0000d900ff027b82 */ /* 0x000e300000000800 */
[----:B------:R-:W1:Y:S01]  /*0070*/  S2UR UR4, SR_CTAID.X ;  /* 0x00000000000479c3 */ /* 0x000e620000002500 */
[----:B0-----:R-:W-:-:S05]  /*0080*/  IMAD R3, R2, UR5, R3 ;  /* 0x0000000502037c24 */ /* 0x001fca000f8e0203 */
[----:B--2---:R-:W-:Y:S01]  /*0090*/  ISETP.GE.AND P0, PT, R3, UR7, PT ;  /* 0x0000000703007c0c */ /* 0x004fe2000bf06270 */
[----:B-1----:R-:W-:-:S05]  /*00a0*/  IMAD R0, R5, UR4, R0 ;  /* 0x0000000405007c24 */ /* 0x002fca000f8e0200 */
[----:B------:R-:W-:-:S13]  /*00b0*/  ISETP.GE.OR P0, PT, R0, UR6, P0 ;  /* 0x0000000600007c0c */ /* 0x000fda0008706670 */
[----:B------:R-:W-:Y:S05]  /*00c0*/  @P0 EXIT ;  /* 0x000000000000094d */ /* 0x000fea0003800000 */
[C---:B------:R-:W-:Y:S01]  /*00d0*/  ISETP.GE.AND P4, PT, R0.reuse, RZ, PT ;  /* 0x000000ff0000720c */ /* 0x040fe20003f86270 */
[----:B------:R-:W0:Y:S01]  /*00e0*/  LDCU.64 UR8, c[0x0][0x388] ;  /* 0x00007100ff0877ac */ /* 0x000e220008000a00 */
[C---:B------:R-:W-:Y:S01]  /*00f0*/  VIADD R2, R3.reuse, 0xffffffff ;  /* 0xffffffff03027836 */ /* 0x040fe20000000000 */
[----:B------:R-:W-:Y:S01]  /*0100*/  ISETP.GE.AND P0, PT, R0, 0x1, PT ;  /* 0x000000010000780c */ /* 0x000fe20003f06270 */
[----:B------:R-:W-:Y:S01]  /*0110*/  IMAD.MOV.U32 R8, RZ, RZ, RZ ;  /* 0x000000ffff087224 */ /* 0x000fe200078e00ff */
[C---:B------:R-:W-:Y:S01]  /*0120*/  ISETP.EQ.OR P3, PT, R3.reuse, RZ, !P4 ;  /* 0x000000ff0300720c */ /* 0x040fe20006762670 */
[----:B------:R-:W-:Y:S01]  /*0130*/  IMAD R11, R2, UR6, RZ ;  /* 0x00000006020b7c24 */ /* 0x000fe2000f8e02ff */
[----:B------:R-:W1:Y:S01]  /*0140*/  LDCU.64 UR4, c[0x0][0x358] ;  /* 0x00006b00ff0477ac */ /* 0x000e620008000a00 */
[----:B------:R-:W-:Y:S02]  /*0150*/  ISETP.EQ.OR P0, PT, R3, RZ, !P0 ;  /* 0x000000ff0300720c */ /* 0x000fe40004702670 */
[----:B------:R-:W-:-:S02]  /*0160*/  SHF.R.S32.HI R15, RZ, 0x1f, R0 ;  /* 0x0000001fff0f7819 */ /* 0x000fc40000011400 */
[----:B------:R-:W-:-:S06]  /*0170*/  SHF.R.S32.HI R2, RZ, 0x1f, R11 ;  /* 0x0000001fff027819 */ /* 0x000fcc000001140b */
[C-C-:B------:R-:W-:Y:S01]  /*0180*/  @!P3 IMAD.IADD R4, R0.reuse, 0x1, R11.reuse ;  /* 0x000000010004b824 */ /* 0x140fe200078e020b */
[----:B0-----:R-:W-:-:S04]  /*0190*/  IADD3 R10, P1, P2, R0, UR8, R11 ;  /* 0x00000008000a7c10 */ /* 0x001fc8000fa3e00b */
[C---:B------:R-:W-:Y:S02]  /*01a0*/  @!P3 IADD3 R6, P5, PT, R4.reuse, UR8, RZ ;  /* 0x000000080406bc10 */ /* 0x040fe4000ffbe0ff */
[----:B------:R-:W-:Y:S02]  /*01b0*/  IADD3.X R11, PT, PT, R15, UR9, R2, P1, P2 ;  /* 0x000000090f0b7c10 */ /* 0x000fe40008fe4402 */
[----:B------:R-:W-:-:S03]  /*01c0*/  @!P3 LEA.HI.X.SX32 R7, R4, UR9, 0x1, P5 ;  /* 0x000000090407bc11 */ /* 0x000fc6000a8f0eff */
[----:B-1----:R-:W2:Y:S04]  /*01d0*/  @!P0 LDG.E.U8 R8, desc[UR4][R10.64+-0x1] ;  /* 0xffffff040a088981 */ /* 0x002ea8000c1e1100 */
[----:B------:R0:W2:Y:S01]  /*01e0*/  @!P3 LDG.E.U8 R7, desc[UR4][R6.64] ;  /* 0x000000040607b981 */ /* 0x0000a2000c1e1100 */
[----:B------:R-:W-:Y:S02]  /*01f0*/  VIADD R2, R0, 0x1 ;  /* 0x0000000100027836 */ /* 0x000fe40000000000 */
[C---:B------:R-:W-:Y:S02]  /*0200*/  IMAD R9, R3.reuse, UR6, RZ ;  /* 0x0000000603097c24 */ /* 0x040fe4000f8e02ff */
[----:B------:R-:W-:Y:S01]  /*0210*/  VIADD R16, R3, 0x1 ;  /* 0x0000000103107836 */ /* 0x000fe20000000000 */
[----:B------:R-:W-:Y:S01]  /*0220*/  ISETP.GE.AND P1, PT, R2, UR6, PT ;  /* 0x0000000602007c0c */ /* 0x000fe2000bf26270 */
[----:B------:R-:W-:Y:S01]  /*0230*/  VIADD R13, R9, UR6 ;  /* 0x00000006090d7c36 */ /* 0x000fe20008000000 */
[--C-:B------:R-:W-:Y:S01]  /*0240*/  SHF.R.S32.HI R2, RZ, 0x1f, R9.reuse ;  /* 0x0000001fff027819 */ /* 0x100fe20000011409 */
[----:B------:R-:W-:Y:S01]  /*0250*/  IMAD.MOV.U32 R14, RZ, RZ, RZ ;  /* 0x000000ffff0e7224 */ /* 0x000fe200078e00ff */
[C-C-:B------:R-:W-:Y:S01]  /*0260*/  IADD3 R4, P2, P5, R0.reuse, UR8, R9.reuse ;  /* 0x0000000800047c10 */ /* 0x140fe2000fd5e009 */
[C---:B0-----:R-:W-:Y:S01]  /*0270*/  @P4 IMAD.IADD R6, R0.reuse, 0x1, R9 ;  /* 0x0000000100064824 */ /* 0x041fe200078e0209 */
[----:B------:R-:W-:Y:S01]  /*0280*/  ISETP.GT.AND P1, PT, R0, -0x2, !P1 ;  /* 0xfffffffe0000780c */ /* 0x000fe20004f24270 */
[----:B------:R-:W-:Y:S01]  /*0290*/  @!P0 IMAD.MOV.U32 R14, RZ, RZ, 0x1 ;  /* 0x00000001ff0e8424 */ /* 0x000fe200078e00ff */
[----:B------:R-:W-:-:S02]  /*02a0*/  IADD3.X R5, PT, PT, R15, UR9, R2, P2, P5 ;  /* 0x000000090f057c10 */ /* 0x000fc400097ea402 */
[--C-:B------:R-:W-:Y:S02]  /*02b0*/  SHF.R.S32.HI R12, RZ, 0x1f, R13.reuse ;  /* 0x0000001fff0c7819 */ /* 0x100fe4000001140d */
[C---:B------:R-:W-:Y:S02]  /*02c0*/  IADD3 R2, P2, P6, R0.reuse, UR8, R13 ;  /* 0x0000000800027c10 */ /* 0x040fe4000fe5e00d */
[----:B------:R-:W-:Y:S02]  /*02d0*/  ISETP.EQ.OR P5, PT, R3, RZ, !P1 ;  /* 0x000000ff0300720c */ /* 0x000fe40004fa2670 */
[----:B------:R-:W-:Y:S02]  /*02e0*/  IADD3.X R3, PT, PT, R15, UR9, R12, P2, P6 ;  /* 0x000000090f037c10 */ /* 0x000fe400097ec40c */
[----:B------:R-:W-:Y:S01]  /*02f0*/  ISETP.GT.AND P2, PT, R0, UR6, PT ;  /* 0x0000000600007c0c */ /* 0x000fe2000bf44270 */
[----:B------:R-:W-:Y:S01]  /*0300*/  @!P3 VIADD R14, R14, 0x1 ;  /* 0x000000010e0eb836 */ /* 0x000fe20000000000 */
[----:B------:R-:W-:Y:S01]  /*0310*/  ISETP.GE.U32.OR P6, PT, R16, UR7, !P4 ;  /* 0x0000000710007c0c */ /* 0x000fe2000e7c6470 */
[----:B------:R-:W3:Y:S01]  /*0320*/  @P1 LDG.E.U8 R17, desc[UR4][R4.64+0x1] ;  /* 0x0000010404111981 */ /* 0x000ee2000c1e1100 */
[----:B------:R-:W-:-:S02]  /*0330*/  ISETP.GT.AND P2, PT, R0, RZ, !P2 ;  /* 0x000000ff0000720c */ /* 0x000fc40005744270 */
[----:B------:R-:W-:-:S03]  /*0340*/  @P4 IADD3 R12, P0, PT, R6, UR8, RZ ;  /* 0x00000008060c4c10 */ /* 0x000fc6000ff1e0ff */
[----:B------:R-:W4:Y:S08]  /*0350*/  @!P5 LDG.E.U8 R11, desc[UR4][R10.64+0x1] ;  /* 0x000001040a0bd981 */ /* 0x000f30000c1e1100 */
[----:B------:R-:W5:Y:S01]  /*0360*/  @P2 LDG.E.U8 R15, desc[UR4][R4.64+-0x1] ;  /* 0xffffff04040f2981 */ /* 0x000f62000c1e1100 */
[----:B--2---:R-:W-:Y:S01]  /*0370*/  @!P3 IMAD.IADD R8, R8, 0x1, R7 ;  /* 0x000000010808b824 */ /* 0x004fe200078e0207 */
[----:B------:R-:W-:Y:S01]  /*0380*/  ISETP.GE.U32.OR P3, PT, R16, UR7, !P2 ;  /* 0x0000000710007c0c */ /* 0x000fe2000d766470 */
[----:B------:R-:W-:Y:S01]  /*0390*/  @!P6 IMAD.IADD R7, R0, 0x1, R13 ;  /* 0x000000010007e824 */ /* 0x000fe200078e020d */
[----:B------:R-:W-:-:S04]  /*03a0*/  @P4 LEA.HI.X.SX32 R13, R6, UR9, 0x1, P0 ;  /* 0x00000009060d4c11 */ /* 0x000fc800080f0eff */
[C---:B------:R-:W-:Y:S02]  /*03b0*/  @!P6 IADD3 R6, P0, PT, R7.reuse, UR8, RZ ;  /* 0x000000080706ec10 */ /* 0x040fe4000ff1e0ff */
[----:B------:R-:W2:Y:S02]  /*03c0*/  @P4 LDG.E.U8 R13, desc[UR4][R12.64] ;  /* 0x000000040c0d4981 */ /* 0x000ea4000c1e1100 */
[----:B------:R-:W-:Y:S02]  /*03d0*/  @!P6 LEA.HI.X.SX32 R7, R7, UR9, 0x1, P0 ;  /* 0x000000090707ec11 */ /* 0x000fe400080f0eff */
[----:B------:R-:W-:Y:S01]  /*03e0*/  ISETP.GE.U32.OR P0, PT, R16, UR7, !P1 ;  /* 0x0000000710007c0c */ /* 0x000fe2000cf06470 */
[----:B------:R-:W3:Y:S04]  /*03f0*/  @!P3 LDG.E.U8 R19, desc[UR4][R2.64+-0x1] ;  /* 0xffffff040213b981 */ /* 0x000ee8000c1e1100 */
[----:B------:R-:W3:Y:S08]  /*0400*/  @!P6 LDG.E.U8 R7, desc[UR4][R6.64] ;  /* 0x000000040607e981 */ /* 0x000ef0000c1e1100 */
[----:B------:R-:W3:Y:S01]  /*0410*/  @!P0 LDG.E.U8 R21, desc[UR4][R2.64+0x1] ;  /* 0x0000010402158981 */ /* 0x000ee2000c1e1100 */
[----:B------:R-:W-:-:S02]  /*0420*/  @!P5 VIADD R14, R14, 0x1 ;  /* 0x000000010e0ed836 */ /* 0x000fc40000000000 */
[----:B----4-:R-:W-:Y:S02]  /*0430*/  @!P5 IMAD.IADD R8, R8, 0x1, R11 ;  /* 0x000000010808d824 */ /* 0x010fe400078e020b */
[----:B------:R-:W-:Y:S02]  /*0440*/  @P2 VIADD R14, R14, 0x1 ;  /* 0x000000010e0e2836 */ /* 0x000fe40000000000 */
[----:B-----5:R-:W-:Y:S02]  /*0450*/  @P2 IMAD.IADD R8, R8, 0x1, R15 ;  /* 0x0000000108082824 */ /* 0x020fe400078e020f */
[----:B------:R-:W-:-:S04]  /*0460*/  @P4 VIADD R14, R14, 0x1 ;  /* 0x000000010e0e4836 */ /* 0x000fc80000000000 */
[----:B------:R-:W-:-:S04]  /*0470*/  @P1 VIADD R14, R14, 0x1 ;  /* 0x000000010e0e1836 */ /* 0x000fc80000000000 */
[----:B------:R-:W-:-:S04]  /*0480*/  @!P3 VIADD R14, R14, 0x1 ;  /* 0x000000010e0eb836 */ /* 0x000fc80000000000 */
[----:B------:R-:W-:-:S04]  /*0490*/  @!P6 VIADD R14, R14, 0x1 ;  /* 0x000000010e0ee836 */ /* 0x000fc80000000000 */
[----:B------:R-:W-:-:S05]  /*04a0*/  @!P0 VIADD R14, R14, 0x1 ;  /* 0x000000010e0e8836 */ /* 0x000fca0000000000 */
[----:B------:R-:W-:Y:S01]  /*04b0*/  LOP3.LUT R14, R14, 0xffff, RZ, 0xc0, !PT ;  /* 0x0000ffff0e0e7812 */ /* 0x000fe200078ec0ff */
[----:B--2---:R-:W-:-:S04]  /*04c0*/  @P4 IMAD.IADD R8, R8, 0x1, R13 ;  /* 0x0000000108084824 */ /* 0x004fc800078e020d */
[----:B---3--:R-:W-:-:S04]  /*04d0*/  @P1 IMAD.IADD R8, R8, 0x1, R17 ;  /* 0x0000000108081824 */ /* 0x008fc800078e0211 */
[----:B------:R-:W-:-:S04]  /*04e0*/  @!P3 IMAD.IADD R8, R8, 0x1, R19 ;  /* 0x000000010808b824 */ /* 0x000fc800078e0213 */
[----:B------:R-:W-:-:S04]  /*04f0*/  @!P6 IMAD.IADD R8, R8, 0x1, R7 ;  /* 0x000000010808e824 */ /* 0x000fc800078e0207 */
[----:B------:R-:W-:-:S05]  /*0500*/  @!P0 IMAD.IADD R8, R8, 0x1, R21 ;  /* 0x0000000108088824 */ /* 0x000fca00078e0215 */
[----:B------:R-:W-:Y:S02]  /*0510*/  LOP3.LUT R8, R8, 0xffff, RZ, 0xc0, !PT ;  /* 0x0000ffff08087812 */ /* 0x000fe400078ec0ff */
[----:B------:R-:W-:-:S07]  /*0520*/  MOV R6, 0x540 ;  /* 0x0000054000067802 */ /* 0x000fce0000000f00 */
[----:B------:R-:W-:Y:S05]  /*0530*/  CALL.REL.NOINC `($__internal_0_$__cuda_sm20_div_u16) ;  /* 0x0000000000187944 */ /* 0x000fea0003c00000 */
[----:B------:R-:W0:Y:S01]  /*0540*/  LDCU.64 UR6, c[0x0][0x390] ;  /* 0x00007200ff0677ac */ /* 0x000e220008000a00 */
[----:B------:R-:W-:-:S05]  /*0550*/  IMAD.IADD R0, R0, 0x1, R9 ;  /* 0x0000000100007824 */ /* 0x000fca00078e0209 */
[----:B0-----:R-:W-:-:S04]  /*0560*/  IADD3 R2, P0, PT, R0, UR6, RZ ;  /* 0x0000000600027c10 */ /* 0x001fc8000ff1e0ff */
[----:B------:R-:W-:-:S05]  /*0570*/  LEA.HI.X.SX32 R3, R0, UR7, 0x1, P0 ;  /* 0x0000000700037c11 */ /* 0x000fca00080f0eff */
[----:B------:R-:W-:Y:S01]  /*0580*/  STG.E.U8 desc[UR4][R2.64], R7 ;  /* 0x0000000702007986 */ /* 0x000fe2000c101104 */
[----:B------:R-:W-:Y:S05]  /*0590*/  EXIT ;  /* 0x000000000000794d */ /* 0x000fea0003800000 */
        .weak           $__internal_0_$__cuda_sm20_div_u16
        .type           $__internal_0_$__cuda_sm20_div_u16,@function
        .size           $__internal_0_$__cuda_sm20_div_u16,(.L_x_1 - $__internal_0_$__cuda_sm20_div_u16)
$__internal_0_$__cuda_sm20_div_u16:
[----:B------:R-:W0:Y:S01]  /*05a0*/  I2F.U16 R2, R14 ;  /* 0x0000000e00027306 */ /* 0x000e220000101000 */
[----:B------:R-:W-:Y:S01]  /*05b0*/  IMAD.MOV.U32 R3, RZ, RZ, 0x4b800000 ;  /* 0x4b800000ff037424 */ /* 0x000fe200078e00ff */
[C---:B0-----:R-:W-:Y:S02]  /*05c0*/  FSETP.GEU.AND P1, PT, |R2|.reuse, 1.175494350822287508e-38, PT ;  /* 0x008000000200780b */ /* 0x041fe40003f2e200 */
[----:B------:R-:W-:Y:S02]  /*05d0*/  FSETP.GT.AND P0, PT, |R2|, 8.50705917302346158658e+37, PT ;  /* 0x7e8000000200780b */ /* 0x000fe40003f04200 */
[----:B------:R-:W-:-:S04]  /*05e0*/  FSEL R3, R3, 1, !P1 ;  /* 0x3f80000003037808 */ /* 0x000fc80004800000 */
[----:B------:R-:W-:Y:S02]  /*05f0*/  FSEL R3, R3, 0.25, !P0 ;  /* 0x3e80000003037808 */ /* 0x000fe40004000000 */
[----:B------:R-:W-:-:S03]  /*0600*/  ISETP.NE.U32.AND P0, PT, R14, RZ, PT ;  /* 0x000000ff0e00720c */ /* 0x000fc60003f05070 */
[----:B------:R-:W-:Y:S01]  /*0610*/  FMUL R4, R2, R3 ;  /* 0x0000000302047220 */ /* 0x000fe20000400000 */
[----:B------:R-:W-:-:S04]  /*0620*/  LOP3.LUT R2, R8, 0xffff, RZ, 0xc0, !PT ;  /* 0x0000ffff08027812 */ /* 0x000fc800078ec0ff */
[----:B------:R-:W-:Y:S01]  /*0630*/  I2FP.F32.U32.RZ R2, R2 ;  /* 0x0000000200027245 */ /* 0x000fe2000020d000 */
[----:B------:R-:W0:Y:S02]  /*0640*/  MUFU.RCP R4, R4 ;  /* 0x0000000400047308 */ /* 0x000e240000001000 */
[----:B0-----:R-:W-:-:S04]  /*0650*/  FMUL R3, R3, R4 ;  /* 0x0000000403037220 */ /* 0x001fc80000400000 */
[----:B------:R-:W-:-:S04]  /*0660*/  VIADD R3, R3, 0x2 ;  /* 0x0000000203037836 */ /* 0x000fc80000000000 */
[----:B------:R-:W-:Y:S01]  /*0670*/  FMUL.RZ R5, R2, R3 ;  /* 0x0000000302057220 */ /* 0x000fe2000040c000 */
[----:B------:R-:W-:Y:S02]  /*0680*/  IMAD.MOV.U32 R2, RZ, RZ, R6 ;  /* 0x000000ffff027224 */ /* 0x000fe400078e0006 */
[----:B------:R-:W-:-:S03]  /*0690*/  IMAD.MOV.U32 R3, RZ, RZ, 0x0 ;  /* 0x00000000ff037424 */ /* 0x000fc600078e00ff */
[----:B------:R-:W0:Y:S02]  /*06a0*/  F2I.U32.TRUNC.NTZ R5, R5 ;  /* 0x0000000500057305 */ /* 0x000e24000020f000 */
[----:B0-----:R-:W-:Y:S01]  /*06b0*/  LOP3.LUT R7, R5, 0xffff, RZ, 0xc0, !PT ;  /* 0x0000ffff05077812 */ /* 0x001fe200078ec0ff */
[----:B------:R-:W-:Y:S01]  /*06c0*/  @!P0 IMAD.MOV.U32 R7, RZ, RZ, -0x1 ;  /* 0xffffffffff078424 */ /* 0x000fe200078e00ff */
[----:B------:R-:W-:Y:S06]  /*06d0*/  RET.REL.NODEC R2 `(_Z17matrixBlur_kerneliiPhS_) ;  /* 0xfffffff802487950 */ /* 0x000fec0003c3ffff */
.L_x_0:
[----:B------:R-:W-:-:S00]  /*06e0*/  BRA `(.L_x_0) ;  /* 0xfffffffc00fc7947 */ /* 0x000fc0000383ffff */
[----:B------:R-:W-:-:S00]  /*06f0*/  NOP ;  /* 0x0000000000007918 */ /* 0x000fc00000000000 */
        /* <DEDUP_REMOVED lines=8> */
.L_x_1:


//--------------------- .nv.shared.reserved.0     --------------------------
	.section	.nv.shared.reserved.0,"aw",@nobits
	.weak		__nv_reservedSMEM_offset_0_alias
	.size		__nv_reservedSMEM_offset_0_alias, 0, 64
	.other		__nv_reservedSMEM_offset_0_alias,@"STO_CUDA_RESERVED_SHARED STV_DEFAULT"
__nv_reservedSMEM_offset_0_alias:
	.zero		0
	.zero		64


//--------------------- .nv.constant0._Z17matrixBlur_kerneliiPhS_ --------------------------
	.section	.nv.constant0._Z17matrixBlur_kerneliiPhS_,"a",@progbits
	.sectionflags	@""
	.align	4
.nv.constant0._Z17matrixBlur_kerneliiPhS_:
	.zero		920


//--------------------- SYMBOLS --------------------------

	.type		.nv.reservedSmem.offset0,@object
	.size		.nv.reservedSmem.offset0,0x4
